//
// Generated by NVIDIA NVVM Compiler
//
// Compiler Build ID: CL-36424714
// Cuda compilation tools, release 13.0, V13.0.88
// Based on NVVM 20.0.0
//

.version 9.0
.target sm_100
.address_size 64

	// .globl	_Z9mm_kernelPfS_S_jjj

.visible .entry _Z9mm_kernelPfS_S_jjj(
	.param .u64 .ptr .align 1 _Z9mm_kernelPfS_S_jjj_param_0,
	.param .u64 .ptr .align 1 _Z9mm_kernelPfS_S_jjj_param_1,
	.param .u64 .ptr .align 1 _Z9mm_kernelPfS_S_jjj_param_2,
	.param .u32 _Z9mm_kernelPfS_S_jjj_param_3,
	.param .u32 _Z9mm_kernelPfS_S_jjj_param_4,
	.param .u32 _Z9mm_kernelPfS_S_jjj_param_5
)
{
	.reg .pred 	%p<13>;
	.reg .b32 	%r<92>;
	.reg .b32 	%f<68>;
	.reg .b64 	%rd<69>;

	ld.param.u64 	%rd4, [_Z9mm_kernelPfS_S_jjj_param_0];
	ld.param.u64 	%rd5, [_Z9mm_kernelPfS_S_jjj_param_1];
	ld.param.u64 	%rd3, [_Z9mm_kernelPfS_S_jjj_param_2];
	ld.param.u32 	%r45, [_Z9mm_kernelPfS_S_jjj_param_3];
	ld.param.u32 	%r46, [_Z9mm_kernelPfS_S_jjj_param_4];
	ld.param.u32 	%r44, [_Z9mm_kernelPfS_S_jjj_param_5];
	cvta.to.global.u64 	%rd1, %rd5;
	cvta.to.global.u64 	%rd2, %rd4;
	mov.u32 	%r47, %ctaid.y;
	mov.u32 	%r48, %ntid.y;
	mov.u32 	%r49, %tid.y;
	mad.lo.s32 	%r1, %r47, %r48, %r49;
	mov.u32 	%r50, %ctaid.x;
	mov.u32 	%r51, %ntid.x;
	mul.lo.s32 	%r2, %r50, %r51;
	mov.u32 	%r3, %tid.x;
	add.s32 	%r4, %r2, %r3;
	setp.ge.u32 	%p1, %r1, %r45;
	setp.ge.u32 	%p2, %r4, %r46;
	or.pred  	%p3, %p1, %p2;
	@%p3 bra 	$L__BB0_14;
	setp.eq.s32 	%p4, %r44, 0;
	mov.f32 	%f67, 0f00000000;
	@%p4 bra 	$L__BB0_13;
	mul.lo.s32 	%r5, %r44, %r1;
	and.b32  	%r6, %r44, 7;
	setp.lt.u32 	%p5, %r44, 8;
	mov.f32 	%f67, 0f00000000;
	mov.b32 	%r90, 0;
	@%p5 bra 	$L__BB0_5;
	and.b32  	%r90, %r44, -8;
	neg.s32 	%r88, %r90;
	add.s32 	%r53, %r3, %r44;
	add.s32 	%r87, %r53, %r2;
	shl.b32 	%r10, %r44, 3;
	shl.b32 	%r54, %r44, 1;
	add.s32 	%r86, %r4, %r54;
	mad.lo.s32 	%r85, %r44, 3, %r4;
	shl.b32 	%r55, %r44, 2;
	add.s32 	%r84, %r4, %r55;
	mad.lo.s32 	%r83, %r44, 5, %r4;
	mad.lo.s32 	%r82, %r44, 6, %r4;
	mad.lo.s32 	%r81, %r44, 7, %r4;
	add.s32 	%r79, %r5, 3;
	mov.f32 	%f67, 0f00000000;
	mov.u32 	%r80, %r4;
$L__BB0_4:
	.pragma "nounroll";
	add.s32 	%r56, %r79, -3;
	mul.wide.u32 	%rd6, %r56, 4;
	add.s64 	%rd7, %rd2, %rd6;
	ld.global.f32 	%f17, [%rd7];
	mul.wide.u32 	%rd8, %r80, 4;
	add.s64 	%rd9, %rd1, %rd8;
	ld.global.f32 	%f18, [%rd9];
	fma.rn.f32 	%f19, %f17, %f18, %f67;
	add.s32 	%r57, %r79, -2;
	mul.wide.u32 	%rd10, %r57, 4;
	add.s64 	%rd11, %rd2, %rd10;
	ld.global.f32 	%f20, [%rd11];
	mul.wide.u32 	%rd12, %r87, 4;
	add.s64 	%rd13, %rd1, %rd12;
	ld.global.f32 	%f21, [%rd13];
	fma.rn.f32 	%f22, %f20, %f21, %f19;
	add.s32 	%r58, %r79, -1;
	mul.wide.u32 	%rd14, %r58, 4;
	add.s64 	%rd15, %rd2, %rd14;
	ld.global.f32 	%f23, [%rd15];
	mul.wide.u32 	%rd16, %r86, 4;
	add.s64 	%rd17, %rd1, %rd16;
	ld.global.f32 	%f24, [%rd17];
	fma.rn.f32 	%f25, %f23, %f24, %f22;
	add.s32 	%r59, %r79, 4;
	mul.wide.u32 	%rd18, %r79, 4;
	add.s64 	%rd19, %rd2, %rd18;
	ld.global.f32 	%f26, [%rd19];
	mul.wide.u32 	%rd20, %r85, 4;
	add.s64 	%rd21, %rd1, %rd20;
	ld.global.f32 	%f27, [%rd21];
	fma.rn.f32 	%f28, %f26, %f27, %f25;
	add.s32 	%r60, %r79, 1;
	mul.wide.u32 	%rd22, %r60, 4;
	add.s64 	%rd23, %rd2, %rd22;
	ld.global.f32 	%f29, [%rd23];
	mul.wide.u32 	%rd24, %r84, 4;
	add.s64 	%rd25, %rd1, %rd24;
	ld.global.f32 	%f30, [%rd25];
	fma.rn.f32 	%f31, %f29, %f30, %f28;
	add.s32 	%r61, %r79, 2;
	mul.wide.u32 	%rd26, %r61, 4;
	add.s64 	%rd27, %rd2, %rd26;
	ld.global.f32 	%f32, [%rd27];
	mul.wide.u32 	%rd28, %r83, 4;
	add.s64 	%rd29, %rd1, %rd28;
	ld.global.f32 	%f33, [%rd29];
	fma.rn.f32 	%f34, %f32, %f33, %f31;
	add.s32 	%r62, %r79, 3;
	mul.wide.u32 	%rd30, %r62, 4;
	add.s64 	%rd31, %rd2, %rd30;
	ld.global.f32 	%f35, [%rd31];
	mul.wide.u32 	%rd32, %r82, 4;
	add.s64 	%rd33, %rd1, %rd32;
	ld.global.f32 	%f36, [%rd33];
	fma.rn.f32 	%f37, %f35, %f36, %f34;
	mul.wide.u32 	%rd34, %r59, 4;
	add.s64 	%rd35, %rd2, %rd34;
	ld.global.f32 	%f38, [%rd35];
	mul.wide.u32 	%rd36, %r81, 4;
	add.s64 	%rd37, %rd1, %rd36;
	ld.global.f32 	%f39, [%rd37];
	fma.rn.f32 	%f67, %f38, %f39, %f37;
	add.s32 	%r88, %r88, 8;
	add.s32 	%r87, %r87, %r10;
	add.s32 	%r86, %r86, %r10;
	add.s32 	%r85, %r85, %r10;
	add.s32 	%r84, %r84, %r10;
	add.s32 	%r83, %r83, %r10;
	add.s32 	%r82, %r82, %r10;
	add.s32 	%r81, %r81, %r10;
	add.s32 	%r80, %r80, %r10;
	add.s32 	%r79, %r79, 8;
	setp.ne.s32 	%p6, %r88, 0;
	@%p6 bra 	$L__BB0_4;
$L__BB0_5:
	setp.eq.s32 	%p7, %r6, 0;
	@%p7 bra 	$L__BB0_13;
	and.b32  	%r39, %r44, 3;
	setp.lt.u32 	%p8, %r6, 4;
	@%p8 bra 	$L__BB0_8;
	add.s32 	%r63, %r90, %r5;
	mul.wide.u32 	%rd38, %r63, 4;
	add.s64 	%rd39, %rd2, %rd38;
	ld.global.f32 	%f41, [%rd39];
	mad.lo.s32 	%r64, %r90, %r44, %r4;
	mul.wide.u32 	%rd40, %r64, 4;
	add.s64 	%rd41, %rd1, %rd40;
	ld.global.f32 	%f42, [%rd41];
	fma.rn.f32 	%f43, %f41, %f42, %f67;
	add.s32 	%r65, %r63, 1;
	mul.wide.u32 	%rd42, %r65, 4;
	add.s64 	%rd43, %rd2, %rd42;
	ld.global.f32 	%f44, [%rd43];
	add.s32 	%r66, %r64, %r44;
	mul.wide.u32 	%rd44, %r66, 4;
	add.s64 	%rd45, %rd1, %rd44;
	ld.global.f32 	%f45, [%rd45];
	fma.rn.f32 	%f46, %f44, %f45, %f43;
	add.s32 	%r67, %r63, 2;
	mul.wide.u32 	%rd46, %r67, 4;
	add.s64 	%rd47, %rd2, %rd46;
	ld.global.f32 	%f47, [%rd47];
	add.s32 	%r68, %r66, %r44;
	mul.wide.u32 	%rd48, %r68, 4;
	add.s64 	%rd49, %rd1, %rd48;
	ld.global.f32 	%f48, [%rd49];
	fma.rn.f32 	%f49, %f47, %f48, %f46;
	add.s32 	%r69, %r63, 3;
	mul.wide.u32 	%rd50, %r69, 4;
	add.s64 	%rd51, %rd2, %rd50;
	ld.global.f32 	%f50, [%rd51];
	add.s32 	%r70, %r68, %r44;
	mul.wide.u32 	%rd52, %r70, 4;
	add.s64 	%rd53, %rd1, %rd52;
	ld.global.f32 	%f51, [%rd53];
	fma.rn.f32 	%f67, %f50, %f51, %f49;
	add.s32 	%r90, %r90, 4;
$L__BB0_8:
	setp.eq.s32 	%p9, %r39, 0;
	@%p9 bra 	$L__BB0_13;
	setp.eq.s32 	%p10, %r39, 1;
	@%p10 bra 	$L__BB0_11;
	add.s32 	%r71, %r90, %r5;
	mul.wide.u32 	%rd54, %r71, 4;
	add.s64 	%rd55, %rd2, %rd54;
	ld.global.f32 	%f53, [%rd55];
	mad.lo.s32 	%r72, %r90, %r44, %r4;
	mul.wide.u32 	%rd56, %r72, 4;
	add.s64 	%rd57, %rd1, %rd56;
	ld.global.f32 	%f54, [%rd57];
	fma.rn.f32 	%f55, %f53, %f54, %f67;
	add.s32 	%r73, %r71, 1;
	mul.wide.u32 	%rd58, %r73, 4;
	add.s64 	%rd59, %rd2, %rd58;
	ld.global.f32 	%f56, [%rd59];
	add.s32 	%r74, %r72, %r44;
	mul.wide.u32 	%rd60, %r74, 4;
	add.s64 	%rd61, %rd1, %rd60;
	ld.global.f32 	%f57, [%rd61];
	fma.rn.f32 	%f67, %f56, %f57, %f55;
	add.s32 	%r90, %r90, 2;
$L__BB0_11:
	and.b32  	%r75, %r44, 1;
	setp.eq.b32 	%p11, %r75, 1;
	not.pred 	%p12, %p11;
	@%p12 bra 	$L__BB0_13;
	add.s32 	%r76, %r90, %r5;
	mul.wide.u32 	%rd62, %r76, 4;
	add.s64 	%rd63, %rd2, %rd62;
	ld.global.f32 	%f58, [%rd63];
	mad.lo.s32 	%r77, %r90, %r44, %r4;
	mul.wide.u32 	%rd64, %r77, 4;
	add.s64 	%rd65, %rd1, %rd64;
	ld.global.f32 	%f59, [%rd65];
	fma.rn.f32 	%f67, %f58, %f59, %f67;
$L__BB0_13:
	mad.lo.s32 	%r78, %r44, %r1, %r4;
	cvta.to.global.u64 	%rd66, %rd3;
	mul.wide.u32 	%rd67, %r78, 4;
	add.s64 	%rd68, %rd66, %rd67;
	st.global.f32 	[%rd68], %f67;
$L__BB0_14:
	ret;

}


// ===== COMPILED SASS (sm_100) =====

	.target	sm_100

	.elftype	@"ET_EXEC"


//--------------------- .note.nv.tkinfo           --------------------------
	.section	.note.nv.tkinfo,"",@"SHT_NOTE"
	.sectionflags	@"SHF_NOTE_NV_TKINFO"
	.tkinfo
        /*0018*/ 	.word	0x00000002
        /*0030*/ 	.string	""
        /*0030*/ 	.string	"ptxas"
        /*0030*/ 	.string	"Cuda compilation tools, release 13.0, V13.0.88"
        /*0030*/ 	.string	"Build cuda_13.0.r13.0/compiler.36424714_0"
        /*0030*/ 	.string	"-arch sm_100 -m 64 "



//--------------------- .note.nv.cuinfo           --------------------------
	.section	.note.nv.cuinfo,"",@"SHT_NOTE"
	.sectionflags	@"SHF_NOTE_NV_CUINFO"
        /*0018*/ 	.short	0x0002
        /*001a*/ 	.short	0x0064
        /*001c*/ 	.short	0x0082
	.zero		2


//--------------------- .nv.info                  --------------------------
	.section	.nv.info,"",@"SHT_CUDA_INFO"
	.align	4


	//----- nvinfo : EIATTR_REGCOUNT
	.align		4
        /*0000*/ 	.byte	0x04, 0x2f
        /*0002*/ 	.short	(.L_1 - .L_0)
	.align		4
.L_0:
        /*0004*/ 	.word	index@(_Z9mm_kernelPfS_S_jjj)
        /*0008*/ 	.word	0x00000020


	//----- nvinfo : EIATTR_FRAME_SIZE
	.align		4
.L_1:
        /*000c*/ 	.byte	0x04, 0x11
        /*000e*/ 	.short	(.L_3 - .L_2)
	.align		4
.L_2:
        /*0010*/ 	.word	index@(_Z9mm_kernelPfS_S_jjj)
        /*0014*/ 	.word	0x00000000


	//----- nvinfo : EIATTR_MIN_STACK_SIZE
	.align		4
.L_3:
        /*0018*/ 	.byte	0x04, 0x12
        /*001a*/ 	.short	(.L_5 - .L_4)
	.align		4
.L_4:
        /*001c*/ 	.word	index@(_Z9mm_kernelPfS_S_jjj)
        /*0020*/ 	.word	0x00000000
.L_5:


//--------------------- .nv.compat                --------------------------
	.section	.nv.compat,"",@"SHT_CUDA_COMPAT_INFO"
	.align	4
        /*0000*/ 	.byte	0x02, 0x09, 0x00, 0x00, 0x02, 0x02, 0x01, 0x00, 0x02, 0x05, 0x05, 0x00, 0x03, 0x07, 0x01, 0x01
        /*0010*/ 	.byte	0x02, 0x03, 0x00, 0x00, 0x02, 0x06, 0x01, 0x00, 0x04, 0x0b, 0x08, 0x00, 0x09, 0x00, 0x00, 0x00
        /*0020*/ 	.byte	0x00, 0x00, 0x00, 0x00


//--------------------- .nv.info._Z9mm_kernelPfS_S_jjj --------------------------
	.section	.nv.info._Z9mm_kernelPfS_S_jjj,"",@"SHT_CUDA_INFO"
	.sectionflags	@""
	.align	4


	//----- nvinfo : EIATTR_CUDA_API_VERSION
	.align		4
        /*0000*/ 	.byte	0x04, 0x37
        /*0002*/ 	.short	(.L_7 - .L_6)
.L_6:
        /*0004*/ 	.word	0x00000082


	//----- nvinfo : EIATTR_KPARAM_INFO
	.align		4
.L_7:
        /*0008*/ 	.byte	0x04, 0x17
        /*000a*/ 	.short	(.L_9 - .L_8)
.L_8:
        /*000c*/ 	.word	0x00000000
        /*0010*/ 	.short	0x0005
        /*0012*/ 	.short	0x0020
        /*0014*/ 	.byte	0x00, 0xf0, 0x11, 0x00


	//----- nvinfo : EIATTR_KPARAM_INFO
	.align		4
.L_9:
        /*0018*/ 	.byte	0x04, 0x17
        /*001a*/ 	.short	(.L_11 - .L_10)
.L_10:
        /*001c*/ 	.word	0x00000000
        /*0020*/ 	.short	0x0004
        /*0022*/ 	.short	0x001c
        /*0024*/ 	.byte	0x00, 0xf0, 0x11, 0x00


	//----- nvinfo : EIATTR_KPARAM_INFO
	.align		4
.L_11:
        /*0028*/ 	.byte	0x04, 0x17
        /*002a*/ 	.short	(.L_13 - .L_12)
.L_12:
        /*002c*/ 	.word	0x00000000
        /*0030*/ 	.short	0x0003
        /*0032*/ 	.short	0x0018
        /*0034*/ 	.byte	0x00, 0xf0, 0x11, 0x00


	//----- nvinfo : EIATTR_KPARAM_INFO
	.align		4
.L_13:
        /*0038*/ 	.byte	0x04, 0x17
        /*003a*/ 	.short	(.L_15 - .L_14)
.L_14:
        /*003c*/ 	.word	0x00000000
        /*0040*/ 	.short	0x0002
        /*0042*/ 	.short	0x0010
        /*0044*/ 	.byte	0x00, 0xf5, 0x21, 0x00


	//----- nvinfo : EIATTR_KPARAM_INFO
	.align		4
.L_15:
        /*0048*/ 	.byte	0x04, 0x17
        /*004a*/ 	.short	(.L_17 - .L_16)
.L_16:
        /*004c*/ 	.word	0x00000000
        /*0050*/ 	.short	0x0001
        /*0052*/ 	.short	0x0008
        /*0054*/ 	.byte	0x00, 0xf5, 0x21, 0x00


	//----- nvinfo : EIATTR_KPARAM_INFO
	.align		4
.L_17:
        /*0058*/ 	.byte	0x04, 0x17
        /*005a*/ 	.short	(.L_19 - .L_18)
.L_18:
        /*005c*/ 	.word	0x00000000
        /*0060*/ 	.short	0x0000
        /*0062*/ 	.short	0x0000
        /*0064*/ 	.byte	0x00, 0xf5, 0x21, 0x00


	//----- nvinfo : EIATTR_SPARSE_MMA_MASK
	.align		4
.L_19:
        /*0068*/ 	.byte	0x03, 0x50
        /*006a*/ 	.short	0x0000


	//----- nvinfo : EIATTR_MAXREG_COUNT
	.align		4
        /*006c*/ 	.byte	0x03, 0x1b
        /*006e*/ 	.short	0x00ff


	//----- nvinfo : EIATTR_MERCURY_ISA_VERSION
	.align		4
        /*0070*/ 	.byte	0x03, 0x5f
        /*0072*/ 	.short	0x0101


	//----- nvinfo : EIATTR_VRC_CTA_INIT_COUNT
	.align		4
        /*0074*/ 	.byte	0x02, 0x4a
	.zero		1
	.zero		1


	//----- nvinfo : EIATTR_EXIT_INSTR_OFFSETS
	.align		4
        /*0078*/ 	.byte	0x04, 0x1c
        /*007a*/ 	.short	(.L_21 - .L_20)


	//   ....[0]....
.L_20:
        /*007c*/ 	.word	0x000000d0


	//   ....[1]....
        /*0080*/ 	.word	0x00000a80


	//----- nvinfo : EIATTR_CBANK_PARAM_SIZE
	.align		4
.L_21:
        /*0084*/ 	.byte	0x03, 0x19
        /*0086*/ 	.short	0x0024


	//----- nvinfo : EIATTR_PARAM_CBANK
	.align		4
        /*0088*/ 	.byte	0x04, 0x0a
        /*008a*/ 	.short	(.L_23 - .L_22)
	.align		4
.L_22:
        /*008c*/ 	.word	index@(.nv.constant0._Z9mm_kernelPfS_S_jjj)
        /*0090*/ 	.short	0x0380
        /*0092*/ 	.short	0x0024


	//----- nvinfo : EIATTR_SW_WAR
	.align		4
.L_23:
        /*0094*/ 	.byte	0x04, 0x36
        /*0096*/ 	.short	(.L_25 - .L_24)
.L_24:
        /*0098*/ 	.word	0x00000008
.L_25:


//--------------------- .nv.callgraph             --------------------------
	.section	.nv.callgraph,"",@"SHT_CUDA_CALLGRAPH"
	.align	4
	.sectionentsize	8
	.align		4
        /*0000*/ 	.word	0x00000000
	.align		4
        /*0004*/ 	.word	0xffffffff
	.align		4
        /*0008*/ 	.word	0x00000000
	.align		4
        /*000c*/ 	.word	0xfffffffe
	.align		4
        /*0010*/ 	.word	0x00000000
	.align		4
        /*0014*/ 	.word	0xfffffffd
	.align		4
        /*0018*/ 	.word	0x00000000
	.align		4
        /*001c*/ 	.word	0xfffffffc


//--------------------- .text._Z9mm_kernelPfS_S_jjj --------------------------
	.section	.text._Z9mm_kernelPfS_S_jjj,"ax",@progbits
	.align	128
        .global         _Z9mm_kernelPfS_S_jjj
        .type           _Z9mm_kernelPfS_S_jjj,@function
        .size           _Z9mm_kernelPfS_S_jjj,(.L_x_5 - _Z9mm_kernelPfS_S_jjj)
        .other          _Z9mm_kernelPfS_S_jjj,@"STO_CUDA_ENTRY STV_DEFAULT"
_Z9mm_kernelPfS_S_jjj:
.text._Z9mm_kernelPfS_S_jjj:
[----:B------:R-:W-:Y:S01]  /*0000*/  LDC R1, c[0x0][0x37c] ;  /* 0x0000df00ff017b82 */ /* 0x000fe20000000800 */
[----:B------:R-:W0:Y:S07]  /*0010*/  S2R R8, SR_TID.X ;  /* 0x0000000000087919 */ /* 0x000e2e0000002100 */
[----:B------:R-:W1:Y:S01]  /*0020*/  S2UR UR4, SR_CTAID.X ;  /* 0x00000000000479c3 */ /* 0x000e620000002500 */
[----:B------:R-:W2:Y:S01]  /*0030*/  LDCU.64 UR8, c[0x0][0x398] ;  /* 0x00007300ff0877ac */ /* 0x000ea20008000a00 */
[----:B------:R-:W3:Y:S06]  /*0040*/  S2R R2, SR_TID.Y ;  /* 0x0000000000027919 */ /* 0x000eec0000002200 */
[----:B------:R-:W3:Y:S01]  /*0050*/  LDC R3, c[0x0][0x364] ;  /* 0x0000d900ff037b82 */ /* 0x000ee20000000800 */
[----:B------:R-:W1:Y:S07]  /*0060*/  LDCU UR5, c[0x0][0x360] ;  /* 0x00006c00ff0577ac */ /* 0x000e6e0008000800 */
[----:B------:R-:W3:Y:S01]  /*0070*/  S2UR UR6, SR_CTAID.Y ;  /* 0x00000000000679c3 */ /* 0x000ee20000002600 */
[----:B-1----:R-:W-:-:S06]  /*0080*/  UIMAD UR4, UR4, UR5, URZ ;  /* 0x00000005040472a4 */ /* 0x002fcc000f8e02ff */
[----:B0-----:R-:W-:-:S04]  /*0090*/  IADD3 R0, PT, PT, R8, UR4, RZ ;  /* 0x0000000408007c10 */ /* 0x001fc8000fffe0ff */
[----:B--2---:R-:W-:Y:S01]  /*00a0*/  ISETP.GE.U32.AND P0, PT, R0, UR9, PT ;  /* 0x0000000900007c0c */ /* 0x004fe2000bf06070 */
[----:B---3--:R-:W-:-:S05]  /*00b0*/  IMAD R3, R3, UR6, R2 ;  /* 0x0000000603037c24 */ /* 0x008fca000f8e0202 */
[----:B------:R-:W-:-:S13]  /*00c0*/  ISETP.GE.U32.OR P0, PT, R3, UR8, P0 ;  /* 0x0000000803007c0c */ /* 0x000fda0008706470 */
[----:B------:R-:W-:Y:S05]  /*00d0*/  @P0 EXIT ;  /* 0x000000000000094d */ /* 0x000fea0003800000 */
[----:B------:R-:W0:Y:S01]  /*00e0*/  LDC R5, c[0x0][0x3a0] ;  /* 0x0000e800ff057b82 */ /* 0x000e220000000800 */
[----:B------:R-:W1:Y:S01]  /*00f0*/  LDCU.64 UR6, c[0x0][0x358] ;  /* 0x00006b00ff0677ac */ /* 0x000e620008000a00 */
[----:B------:R-:W-:Y:S01]  /*0100*/  HFMA2 R15, -RZ, RZ, 0, 0 ;  /* 0x00000000ff0f7431 */ /* 0x000fe200000001ff */
[----:B0-----:R-:W-:-:S13]  /*0110*/  ISETP.NE.AND P0, PT, R5, RZ, PT ;  /* 0x000000ff0500720c */ /* 0x001fda0003f05270 */
[----:B-1----:R-:W-:Y:S05]  /*0120*/  @!P0 BRA `(.L_x_0) ;  /* 0x0000000800448947 */ /* 0x002fea0003800000 */
[C---:B------:R-:W-:Y:S02]  /*0130*/  ISETP.GE.U32.AND P1, PT, R5.reuse, 0x8, PT ;  /* 0x000000080500780c */ /* 0x040fe40003f26070 */
[----:B------:R-:W-:Y:S02]  /*0140*/  LOP3.LUT R4, R5, 0x7, RZ, 0xc0, !PT ;  /* 0x0000000705047812 */ /* 0x000fe400078ec0ff */
[----:B------:R-:W-:Y:S02]  /*0150*/  MOV R15, RZ ;  /* 0x000000ff000f7202 */ /* 0x000fe40000000f00 */
[----:B------:R-:W-:Y:S02]  /*0160*/  ISETP.NE.AND P0, PT, R4, RZ, PT ;  /* 0x000000ff0400720c */ /* 0x000fe40003f05270 */
[----:B------:R-:W-:-:S05]  /*0170*/  MOV R6, RZ ;  /* 0x000000ff00067202 */ /* 0x000fca0000000f00 */
[----:B------:R-:W-:Y:S06]  /*0180*/  @!P1 BRA `(.L_x_1) ;  /* 0x0000000400249947 */ /* 0x000fec0003800000 */
[C---:B------:R-:W-:Y:S01]  /*0190*/  LOP3.LUT R6, R5.reuse, 0xfffffff8, RZ, 0xc0, !PT ;  /* 0xfffffff805067812 */ /* 0x040fe200078ec0ff */
[C---:B------:R-:W-:Y:S01]  /*01a0*/  IMAD R10, R5.reuse, 0x3, R0 ;  /* 0x00000003050a7824 */ /* 0x040fe200078e0200 */
[C---:B------:R-:W-:Y:S01]  /*01b0*/  IADD3 R2, PT, PT, R5.reuse, UR4, R8 ;  /* 0x0000000405027c10 */ /* 0x040fe2000fffe008 */
[C-C-:B------:R-:W-:Y:S01]  /*01c0*/  IMAD R14, R5.reuse, 0x5, R0.reuse ;  /* 0x00000005050e7824 */ /* 0x140fe200078e0200 */
[CC--:B------:R-:W-:Y:S01]  /*01d0*/  LEA R8, R5.reuse, R0.reuse, 0x1 ;  /* 0x0000000005087211 */ /* 0x0c0fe200078e08ff */
[C-C-:B------:R-:W-:Y:S01]  /*01e0*/  IMAD R16, R5.reuse, 0x6, R0.reuse ;  /* 0x0000000605107824 */ /* 0x140fe200078e0200 */
[CC--:B------:R-:W-:Y:S01]  /*01f0*/  LEA R12, R5.reuse, R0.reuse, 0x2 ;  /* 0x00000000050c7211 */ /* 0x0c0fe200078e10ff */
[----:B------:R-:W-:Y:S01]  /*0200*/  IMAD R7, R5, 0x7, R0 ;  /* 0x0000000705077824 */ /* 0x000fe200078e0200 */
[----:B------:R-:W-:Y:S01]  /*0210*/  MOV R15, RZ ;  /* 0x000000ff000f7202 */ /* 0x000fe20000000f00 */
[----:B------:R-:W-:Y:S01]  /*0220*/  IMAD R11, R3, R5, 0x3 ;  /* 0x00000003030b7424 */ /* 0x000fe200078e0205 */
[----:B------:R-:W-:-:S02]  /*0230*/  MOV R9, R0 ;  /* 0x0000000000097202 */ /* 0x000fc40000000f00 */
[----:B------:R-:W-:-:S07]  /*0240*/  IADD3 R13, PT, PT, -R6, RZ, RZ ;  /* 0x000000ff060d7210 */ /* 0x000fce0007ffe1ff */
.L_x_2:
[----:B------:R-:W0:Y:S01]  /*0250*/  LDC.64 R18, c[0x0][0x380] ;  /* 0x0000e000ff127b82 */ /* 0x000e220000000a00 */
[C---:B------:R-:W-:Y:S02]  /*0260*/  IADD3 R23, PT, PT, R11.reuse, -0x3, RZ ;  /* 0xfffffffd0b177810 */ /* 0x040fe40007ffe0ff */
[----:B------:R-:W-:-:S05]  /*0270*/  IADD3 R25, PT, PT, R11, -0x2, RZ ;  /* 0xfffffffe0b197810 */ /* 0x000fca0007ffe0ff */
[----:B------:R-:W1:Y:S01]  /*0280*/  LDC.64 R20, c[0x0][0x388] ;  /* 0x0000e200ff147b82 */ /* 0x000e620000000a00 */
[----:B0-----:R-:W-:-:S05]  /*0290*/  IMAD.WIDE.U32 R22, R23, 0x4, R18 ;  /* 0x0000000417167825 */ /* 0x001fca00078e0012 */
[----:B------:R0:W2:Y:S01]  /*02a0*/  LDG.E R26, desc[UR6][R22.64] ;  /* 0x00000006161a7981 */ /* 0x0000a2000c1e1900 */
[----:B-1----:R-:W-:-:S04]  /*02b0*/  IMAD.WIDE.U32 R28, R9, 0x4, R20 ;  /* 0x00000004091c7825 */ /* 0x002fc800078e0014 */
[----:B------:R-:W-:Y:S02]  /*02c0*/  IMAD.WIDE.U32 R24, R25, 0x4, R18 ;  /* 0x0000000419187825 */ /* 0x000fe400078e0012 */
[----:B------:R-:W2:Y:S02]  /*02d0*/  LDG.E R28, desc[UR6][R28.64] ;  /* 0x000000061c1c7981 */ /* 0x000ea4000c1e1900 */
[--C-:B0-----:R-:W-:Y:S02]  /*02e0*/  IMAD.WIDE.U32 R22, R2, 0x4, R20.reuse ;  /* 0x0000000402167825 */ /* 0x101fe400078e0014 */
[----:B------:R0:W3:Y:S04]  /*02f0*/  LDG.E R17, desc[UR6][R24.64] ;  /* 0x0000000618117981 */ /* 0x0000e8000c1e1900 */
[----:B------:R-:W3:Y:S01]  /*0300*/  LDG.E R22, desc[UR6][R22.64] ;  /* 0x0000000616167981 */ /* 0x000ee2000c1e1900 */
[----:B------:R-:W-:Y:S01]  /*0310*/  IADD3 R27, PT, PT, R11, -0x1, RZ ;  /* 0xffffffff0b1b7810 */ /* 0x000fe20007ffe0ff */
[----:B0-----:R-:W-:-:S04]  /*0320*/  IMAD.WIDE.U32 R24, R8, 0x4, R20 ;  /* 0x0000000408187825 */ /* 0x001fc800078e0014 */
[----:B--2---:R-:W-:Y:S01]  /*0330*/  FFMA R28, R26, R28, R15 ;  /* 0x0000001c1a1c7223 */ /* 0x004fe2000000000f */
[----:B------:R-:W-:Y:S01]  /*0340*/  IMAD.WIDE.U32 R26, R27, 0x4, R18 ;  /* 0x000000041b1a7825 */ /* 0x000fe200078e0012 */
[----:B------:R-:W2:Y:S05]  /*0350*/  LDG.E R15, desc[UR6][R24.64] ;  /* 0x00000006180f7981 */ /* 0x000eaa000c1e1900 */
[----:B------:R-:W2:Y:S01]  /*0360*/  LDG.E R26, desc[UR6][R26.64] ;  /* 0x000000061a1a7981 */ /* 0x000ea2000c1e1900 */
[----:B---3--:R-:W-:Y:S01]  /*0370*/  FFMA R17, R17, R22, R28 ;  /* 0x0000001611117223 */ /* 0x008fe2000000001c */
[----:B------:R-:W-:-:S04]  /*0380*/  IMAD.WIDE.U32 R22, R11, 0x4, R18 ;  /* 0x000000040b167825 */ /* 0x000fc800078e0012 */
[--C-:B------:R-:W-:Y:S02]  /*0390*/  IMAD.WIDE.U32 R28, R10, 0x4, R20.reuse ;  /* 0x000000040a1c7825 */ /* 0x100fe400078e0014 */
[----:B------:R0:W3:Y:S04]  /*03a0*/  LDG.E R22, desc[UR6][R22.64] ;  /* 0x0000000616167981 */ /* 0x0000e8000c1e1900 */
[----:B------:R-:W3:Y:S01]  /*03b0*/  LDG.E R28, desc[UR6][R28.64] ;  /* 0x000000061c1c7981 */ /* 0x000ee2000c1e1900 */
[----:B0-----:R-:W-:Y:S01]  /*03c0*/  IADD3 R23, PT, PT, R11, 0x2, RZ ;  /* 0x000000020b177810 */ /* 0x001fe20007ffe0ff */
[----:B------:R-:W-:-:S06]  /*03d0*/  IMAD.WIDE.U32 R24, R12, 0x4, R20 ;  /* 0x000000040c187825 */ /* 0x000fcc00078e0014 */
[----:B------:R-:W4:Y:S01]  /*03e0*/  LDG.E R25, desc[UR6][R24.64] ;  /* 0x0000000618197981 */ /* 0x000f22000c1e1900 */
[----:B--2---:R-:W-:Y:S01]  /*03f0*/  FFMA R15, R26, R15, R17 ;  /* 0x0000000f1a0f7223 */ /* 0x004fe20000000011 */
[----:B------:R-:W-:-:S05]  /*0400*/  IADD3 R17, PT, PT, R11, 0x1, RZ ;  /* 0x000000010b117810 */ /* 0x000fca0007ffe0ff */
[----:B------:R-:W-:-:S04]  /*0410*/  IMAD.WIDE.U32 R26, R17, 0x4, R18 ;  /* 0x00000004111a7825 */ /* 0x000fc800078e0012 */
[----:B---3--:R-:W-:Y:S01]  /*0420*/  FFMA R15, R22, R28, R15 ;  /* 0x0000001c160f7223 */ /* 0x008fe2000000000f */
[----:B------:R-:W-:Y:S01]  /*0430*/  IMAD.WIDE.U32 R22, R23, 0x4, R18 ;  /* 0x0000000417167825 */ /* 0x000fe200078e0012 */
[----:B------:R0:W4:Y:S03]  /*0440*/  LDG.E R26, desc[UR6][R26.64] ;  /* 0x000000061a1a7981 */ /* 0x000126000c1e1900 */
[----:B------:R-:W-:Y:S01]  /*0450*/  IMAD.WIDE.U32 R28, R14, 0x4, R20 ;  /* 0x000000040e1c7825 */ /* 0x000fe200078e0014 */
[----:B------:R1:W2:Y:S04]  /*0460*/  LDG.E R17, desc[UR6][R22.64] ;  /* 0x0000000616117981 */ /* 0x0002a8000c1e1900 */
[----:B------:R3:W2:Y:S01]  /*0470*/  LDG.E R24, desc[UR6][R28.64] ;  /* 0x000000061c187981 */ /* 0x0006a2000c1e1900 */
[----:B0-----:R-:W-:-:S02]  /*0480*/  IADD3 R27, PT, PT, R11, 0x4, RZ ;  /* 0x000000040b1b7810 */ /* 0x001fc40007ffe0ff */
[----:B-1----:R-:W-:Y:S01]  /*0490*/  IADD3 R23, PT, PT, R11, 0x3, RZ ;  /* 0x000000030b177810 */ /* 0x002fe20007ffe0ff */
[----:B---3--:R-:W-:-:S04]  /*04a0*/  IMAD.WIDE.U32 R28, R16, 0x4, R20 ;  /* 0x00000004101c7825 */ /* 0x008fc800078e0014 */
[----:B------:R-:W-:-:S04]  /*04b0*/  IMAD.WIDE.U32 R22, R23, 0x4, R18 ;  /* 0x0000000417167825 */ /* 0x000fc800078e0012 */
[----:B------:R-:W-:Y:S02]  /*04c0*/  IMAD.WIDE.U32 R18, R27, 0x4, R18 ;  /* 0x000000041b127825 */ /* 0x000fe400078e0012 */
[----:B------:R-:W3:Y:S02]  /*04d0*/  LDG.E R22, desc[UR6][R22.64] ;  /* 0x0000000616167981 */ /* 0x000ee4000c1e1900 */
[----:B------:R-:W-:Y:S02]  /*04e0*/  IMAD.WIDE.U32 R20, R7, 0x4, R20 ;  /* 0x0000000407147825 */ /* 0x000fe400078e0014 */
[----:B------:R-:W3:Y:S04]  /*04f0*/  LDG.E R27, desc[UR6][R28.64] ;  /* 0x000000061c1b7981 */ /* 0x000ee8000c1e1900 */
[----:B------:R-:W5:Y:S04]  /*0500*/  LDG.E R18, desc[UR6][R18.64] ;  /* 0x0000000612127981 */ /* 0x000f68000c1e1900 */
[----:B------:R-:W5:Y:S01]  /*0510*/  LDG.E R20, desc[UR6][R20.64] ;  /* 0x0000000614147981 */ /* 0x000f62000c1e1900 */
[----:B------:R-:W-:-:S04]  /*0520*/  IADD3 R13, PT, PT, R13, 0x8, RZ ;  /* 0x000000080d0d7810 */ /* 0x000fc80007ffe0ff */
[----:B------:R-:W-:Y:S02]  /*0530*/  ISETP.NE.AND P1, PT, R13, RZ, PT ;  /* 0x000000ff0d00720c */ /* 0x000fe40003f25270 */
[----:B------:R-:W-:Y:S02]  /*0540*/  IADD3 R11, PT, PT, R11, 0x8, RZ ;  /* 0x000000080b0b7810 */ /* 0x000fe40007ffe0ff */
[C---:B------:R-:W-:Y:S02]  /*0550*/  LEA R2, R5.reuse, R2, 0x3 ;  /* 0x0000000205027211 */ /* 0x040fe400078e18ff */
[C---:B------:R-:W-:Y:S02]  /*0560*/  LEA R8, R5.reuse, R8, 0x3 ;  /* 0x0000000805087211 */ /* 0x040fe400078e18ff */
[C---:B------:R-:W-:Y:S02]  /*0570*/  LEA R10, R5.reuse, R10, 0x3 ;  /* 0x0000000a050a7211 */ /* 0x040fe400078e18ff */
[----:B------:R-:W-:-:S02]  /*0580*/  LEA R12, R5, R12, 0x3 ;  /* 0x0000000c050c7211 */ /* 0x000fc400078e18ff */
[C---:B------:R-:W-:Y:S02]  /*0590*/  LEA R14, R5.reuse, R14, 0x3 ;  /* 0x0000000e050e7211 */ /* 0x040fe400078e18ff */
[C---:B------:R-:W-:Y:S02]  /*05a0*/  LEA R16, R5.reuse, R16, 0x3 ;  /* 0x0000001005107211 */ /* 0x040fe400078e18ff */
[C---:B------:R-:W-:Y:S02]  /*05b0*/  LEA R7, R5.reuse, R7, 0x3 ;  /* 0x0000000705077211 */ /* 0x040fe400078e18ff */
[----:B------:R-:W-:Y:S01]  /*05c0*/  LEA R9, R5, R9, 0x3 ;  /* 0x0000000905097211 */ /* 0x000fe200078e18ff */
[----:B----4-:R-:W-:-:S04]  /*05d0*/  FFMA R26, R26, R25, R15 ;  /* 0x000000191a1a7223 */ /* 0x010fc8000000000f */
[----:B--2---:R-:W-:-:S04]  /*05e0*/  FFMA R17, R17, R24, R26 ;  /* 0x0000001811117223 */ /* 0x004fc8000000001a */
[----:B---3--:R-:W-:-:S04]  /*05f0*/  FFMA R17, R22, R27, R17 ;  /* 0x0000001b16117223 */ /* 0x008fc80000000011 */
[----:B-----5:R-:W-:Y:S01]  /*0600*/  FFMA R15, R18, R20, R17 ;  /* 0x00000014120f7223 */ /* 0x020fe20000000011 */
[----:B------:R-:W-:Y:S06]  /*0610*/  @P1 BRA `(.L_x_2) ;  /* 0xfffffffc000c1947 */ /* 0x000fec000383ffff */
.L_x_1:
[----:B------:R-:W-:Y:S05]  /*0620*/  @!P0 BRA `(.L_x_0) ;  /* 0x0000000400048947 */ /* 0x000fea0003800000 */
[----:B------:R-:W-:Y:S02]  /*0630*/  ISETP.GE.U32.AND P0, PT, R4, 0x4, PT ;  /* 0x000000040400780c */ /* 0x000fe40003f06070 */
[----:B------:R-:W-:-:S04]  /*0640*/  LOP3.LUT R7, R5, 0x3, RZ, 0xc0, !PT ;  /* 0x0000000305077812 */ /* 0x000fc800078ec0ff */
[----:B------:R-:W-:-:S07]  /*0650*/  ISETP.NE.AND P1, PT, R7, RZ, PT ;  /* 0x000000ff0700720c */ /* 0x000fce0003f25270 */
[----:B------:R-:W-:Y:S06]  /*0660*/  @!P0 BRA `(.L_x_3) ;  /* 0x00000000007c8947 */ /* 0x000fec0003800000 */
[----:B------:R-:W0:Y:S01]  /*0670*/  LDC.64 R8, c[0x0][0x388] ;  /* 0x0000e200ff087b82 */ /* 0x000e220000000a00 */
[-C--:B------:R-:W-:Y:S02]  /*0680*/  IMAD R13, R3, R5.reuse, R6 ;  /* 0x00000005030d7224 */ /* 0x080fe400078e0206 */
[----:B------:R-:W-:-:S03]  /*0690*/  IMAD R4, R6, R5, R0 ;  /* 0x0000000506047224 */ /* 0x000fc600078e0200 */
[C---:B------:R-:W-:Y:S02]  /*06a0*/  IADD3 R23, PT, PT, R13.reuse, 0x1, RZ ;  /* 0x000000010d177810 */ /* 0x040fe40007ffe0ff */
[----:B------:R-:W1:Y:S01]  /*06b0*/  LDC.64 R10, c[0x0][0x380] ;  /* 0x0000e000ff0a7b82 */ /* 0x000e620000000a00 */
[C---:B------:R-:W-:Y:S02]  /*06c0*/  IADD3 R17, PT, PT, R13.reuse, 0x2, RZ ;  /* 0x000000020d117810 */ /* 0x040fe40007ffe0ff */
[----:B------:R-:W-:Y:S01]  /*06d0*/  IADD3 R27, PT, PT, R13, 0x3, RZ ;  /* 0x000000030d1b7810 */ /* 0x000fe20007ffe0ff */
[C---:B0-----:R-:W-:Y:S01]  /*06e0*/  IMAD.WIDE.U32 R20, R4.reuse, 0x4, R8 ;  /* 0x0000000404147825 */ /* 0x041fe200078e0008 */
[----:B------:R-:W-:-:S04]  /*06f0*/  IADD3 R4, PT, PT, R4, R5, RZ ;  /* 0x0000000504047210 */ /* 0x000fc80007ffe0ff */
[CC--:B------:R-:W-:Y:S01]  /*0700*/  IADD3 R12, PT, PT, R4.reuse, R5.reuse, RZ ;  /* 0x00000005040c7210 */ /* 0x0c0fe20007ffe0ff */
[--C-:B-1----:R-:W-:Y:S01]  /*0710*/  IMAD.WIDE.U32 R24, R13, 0x4, R10.reuse ;  /* 0x000000040d187825 */ /* 0x102fe200078e000a */
[----:B------:R-:W2:Y:S03]  /*0720*/  LDG.E R20, desc[UR6][R20.64] ;  /* 0x0000000614147981 */ /* 0x000ea6000c1e1900 */
[----:B------:R-:W-:Y:S01]  /*0730*/  IMAD.WIDE.U32 R22, R23, 0x4, R10 ;  /* 0x0000000417167825 */ /* 0x000fe200078e000a */
[----:B------:R-:W2:Y:S03]  /*0740*/  LDG.E R2, desc[UR6][R24.64] ;  /* 0x0000000618027981 */ /* 0x000ea6000c1e1900 */
[----:B------:R-:W-:Y:S01]  /*0750*/  IMAD.WIDE.U32 R18, R4, 0x4, R8 ;  /* 0x0000000404127825 */ /* 0x000fe200078e0008 */
[----:B------:R-:W-:Y:S01]  /*0760*/  IADD3 R29, PT, PT, R12, R5, RZ ;  /* 0x000000050c1d7210 */ /* 0x000fe20007ffe0ff */
[----:B------:R-:W3:Y:S02]  /*0770*/  LDG.E R22, desc[UR6][R22.64] ;  /* 0x0000000616167981 */ /* 0x000ee4000c1e1900 */
[----:B------:R-:W-:-:S02]  /*0780*/  IMAD.WIDE.U32 R16, R17, 0x4, R10 ;  /* 0x0000000411107825 */ /* 0x000fc400078e000a */
[----:B------:R-:W3:Y:S02]  /*0790*/  LDG.E R18, desc[UR6][R18.64] ;  /* 0x0000000612127981 */ /* 0x000ee4000c1e1900 */
[----:B------:R-:W-:Y:S02]  /*07a0*/  IMAD.WIDE.U32 R12, R12, 0x4, R8 ;  /* 0x000000040c0c7825 */ /* 0x000fe400078e0008 */
[----:B------:R-:W4:Y:S02]  /*07b0*/  LDG.E R16, desc[UR6][R16.64] ;  /* 0x0000000610107981 */ /* 0x000f24000c1e1900 */
[----:B------:R-:W-:Y:S02]  /*07c0*/  IMAD.WIDE.U32 R10, R27, 0x4, R10 ;  /* 0x000000041b0a7825 */ /* 0x000fe400078e000a */
[----:B------:R-:W4:Y:S02]  /*07d0*/  LDG.E R12, desc[UR6][R12.64] ;  /* 0x000000060c0c7981 */ /* 0x000f24000c1e1900 */
[----:B------:R-:W-:-:S02]  /*07e0*/  IMAD.WIDE.U32 R8, R29, 0x4, R8 ;  /* 0x000000041d087825 */ /* 0x000fc400078e0008 */
[----:B------:R-:W5:Y:S04]  /*07f0*/  LDG.E R10, desc[UR6][R10.64] ;  /* 0x000000060a0a7981 */ /* 0x000f68000c1e1900 */
[----:B------:R-:W5:Y:S01]  /*0800*/  LDG.E R8, desc[UR6][R8.64] ;  /* 0x0000000608087981 */ /* 0x000f62000c1e1900 */
[----:B------:R-:W-:Y:S01]  /*0810*/  IADD3 R6, PT, PT, R6, 0x4, RZ ;  /* 0x0000000406067810 */ /* 0x000fe20007ffe0ff */
[----:B--2---:R-:W-:-:S04]  /*0820*/  FFMA R15, R2, R20, R15 ;  /* 0x00000014020f7223 */ /* 0x004fc8000000000f */
[----:B---3--:R-:W-:-:S04]  /*0830*/  FFMA R15, R22, R18, R15 ;  /* 0x00000012160f7223 */ /* 0x008fc8000000000f */
[----:B----4-:R-:W-:-:S04]  /*0840*/  FFMA R15, R16, R12, R15 ;  /* 0x0000000c100f7223 */ /* 0x010fc8000000000f */
[----:B-----5:R-:W-:-:S07]  /*0850*/  FFMA R15, R10, R8, R15 ;  /* 0x000000080a0f7223 */ /* 0x020fce000000000f */
.L_x_3:
[----:B------:R-:W-:Y:S05]  /*0860*/  @!P1 BRA `(.L_x_0) ;  /* 0x0000000000749947 */ /* 0x000fea0003800000 */
[----:B------:R-:W0:Y:S01]  /*0870*/  LDC.64 R18, c[0x0][0x380] ;  /* 0x0000e000ff127b82 */ /* 0x000e220000000a00 */
[----:B------:R-:W-:Y:S02]  /*0880*/  ISETP.NE.AND P0, PT, R7, 0x1, PT ;  /* 0x000000010700780c */ /* 0x000fe40003f05270 */
[----:B------:R-:W-:-:S04]  /*0890*/  LOP3.LUT R2, R5, 0x1, RZ, 0xc0, !PT ;  /* 0x0000000105027812 */ /* 0x000fc800078ec0ff */
[----:B------:R-:W-:Y:S01]  /*08a0*/  ISETP.NE.U32.AND P1, PT, R2, 0x1, PT ;  /* 0x000000010200780c */ /* 0x000fe20003f25070 */
[----:B------:R-:W1:Y:S06]  /*08b0*/  LDC.64 R12, c[0x0][0x388] ;  /* 0x0000e200ff0c7b82 */ /* 0x000e6c0000000a00 */
[-C--:B------:R-:W-:Y:S02]  /*08c0*/  @P0 IMAD R7, R3, R5.reuse, R6 ;  /* 0x0000000503070224 */ /* 0x080fe400078e0206 */
[----:B------:R-:W2:Y:S01]  /*08d0*/  LDC.64 R10, c[0x0][0x380] ;  /* 0x0000e000ff0a7b82 */ /* 0x000ea20000000a00 */
[C---:B------:R-:W-:Y:S01]  /*08e0*/  @P0 IMAD R16, R6.reuse, R5, R0 ;  /* 0x0000000506100224 */ /* 0x040fe200078e0200 */
[----:B------:R-:W-:-:S04]  /*08f0*/  @P0 IADD3 R6, PT, PT, R6, 0x2, RZ ;  /* 0x0000000206060810 */ /* 0x000fc80007ffe0ff */
[----:B------:R-:W-:Y:S02]  /*0900*/  @P0 IADD3 R23, PT, PT, R16, R5, RZ ;  /* 0x0000000510170210 */ /* 0x000fe40007ffe0ff */
[----:B------:R-:W3:Y:S01]  /*0910*/  LDC.64 R8, c[0x0][0x388] ;  /* 0x0000e200ff087b82 */ /* 0x000ee20000000a00 */
[C---:B0-----:R-:W-:Y:S01]  /*0920*/  @P0 IMAD.WIDE.U32 R20, R7.reuse, 0x4, R18 ;  /* 0x0000000407140825 */ /* 0x041fe200078e0012 */
[----:B------:R-:W-:-:S04]  /*0930*/  @P0 IADD3 R7, PT, PT, R7, 0x1, RZ ;  /* 0x0000000107070810 */ /* 0x000fc80007ffe0ff */
[----:B------:R-:W4:Y:S01]  /*0940*/  @P0 LDG.E R2, desc[UR6][R20.64] ;  /* 0x0000000614020981 */ /* 0x000f22000c1e1900 */
[----:B------:R-:W-:-:S04]  /*0950*/  @P0 IMAD.WIDE.U32 R18, R7, 0x4, R18 ;  /* 0x0000000407120825 */ /* 0x000fc800078e0012 */
[--C-:B-1----:R-:W-:Y:S02]  /*0960*/  @P0 IMAD.WIDE.U32 R16, R16, 0x4, R12.reuse ;  /* 0x0000000410100825 */ /* 0x102fe400078e000c */
[----:B------:R-:W5:Y:S02]  /*0970*/  @P0 LDG.E R19, desc[UR6][R18.64] ;  /* 0x0000000612130981 */ /* 0x000f64000c1e1900 */
[----:B------:R-:W-:Y:S02]  /*0980*/  @P0 IMAD.WIDE.U32 R12, R23, 0x4, R12 ;  /* 0x00000004170c0825 */ /* 0x000fe400078e000c */
[----:B------:R-:W4:Y:S02]  /*0990*/  @P0 LDG.E R16, desc[UR6][R16.64] ;  /* 0x0000000610100981 */ /* 0x000f24000c1e1900 */
[-C--:B------:R-:W-:Y:S02]  /*09a0*/  @!P1 IMAD R7, R3, R5.reuse, R6 ;  /* 0x0000000503079224 */ /* 0x080fe400078e0206 */
[----:B------:R-:W-:Y:S01]  /*09b0*/  @!P1 IMAD R23, R6, R5, R0 ;  /* 0x0000000506179224 */ /* 0x000fe200078e0200 */
[----:B------:R-:W5:Y:S01]  /*09c0*/  @P0 LDG.E R12, desc[UR6][R12.64] ;  /* 0x000000060c0c0981 */ /* 0x000f62000c1e1900 */
[----:B--2---:R-:W-:-:S04]  /*09d0*/  @!P1 IMAD.WIDE.U32 R10, R7, 0x4, R10 ;  /* 0x00000004070a9825 */ /* 0x004fc800078e000a */
[----:B---3--:R-:W-:Y:S02]  /*09e0*/  @!P1 IMAD.WIDE.U32 R8, R23, 0x4, R8 ;  /* 0x0000000417089825 */ /* 0x008fe400078e0008 */
[----:B------:R-:W2:Y:S04]  /*09f0*/  @!P1 LDG.E R10, desc[UR6][R10.64] ;  /* 0x000000060a0a9981 */ /* 0x000ea8000c1e1900 */
[----:B------:R-:W2:Y:S01]  /*0a00*/  @!P1 LDG.E R8, desc[UR6][R8.64] ;  /* 0x0000000608089981 */ /* 0x000ea2000c1e1900 */
[----:B----4-:R-:W-:-:S04]  /*0a10*/  @P0 FFMA R2, R2, R16, R15 ;  /* 0x0000001002020223 */ /* 0x010fc8000000000f */
[----:B-----5:R-:W-:-:S04]  /*0a20*/  @P0 FFMA R15, R19, R12, R2 ;  /* 0x0000000c130f0223 */ /* 0x020fc80000000002 */
[----:B--2---:R-:W-:-:S07]  /*0a30*/  @!P1 FFMA R15, R10, R8, R15 ;  /* 0x000000080a0f9223 */ /* 0x004fce000000000f */
.L_x_0:
[----:B------:R-:W0:Y:S01]  /*0a40*/  LDC.64 R6, c[0x0][0x390] ;  /* 0x0000e400ff067b82 */ /* 0x000e220000000a00 */
[----:B------:R-:W-:-:S04]  /*0a50*/  IMAD R3, R3, R5, R0 ;  /* 0x0000000503037224 */ /* 0x000fc800078e0200 */
[----:B0-----:R-:W-:-:S05]  /*0a60*/  IMAD.WIDE.U32 R2, R3, 0x4, R6 ;  /* 0x0000000403027825 */ /* 0x001fca00078e0006 */
[----:B------:R-:W-:Y:S01]  /*0a70*/  STG.E desc[UR6][R2.64], R15 ;  /* 0x0000000f02007986 */ /* 0x000fe2000c101906 */
[----:B------:R-:W-:Y:S05]  /*0a80*/  EXIT ;  /* 0x000000000000794d */ /* 0x000fea0003800000 */
.L_x_4:
[----:B------:R-:W-:-:S00]  /*0a90*/  BRA `(.L_x_4) ;  /* 0xfffffffc00fc7947 */ /* 0x000fc0000383ffff */
[----:B------:R-:W-:-:S00]  /*0aa0*/  NOP ;  /* 0x0000000000007918 */ /* 0x000fc00000000000 */
        /* <DEDUP_REMOVED lines=13> */
.L_x_5:


//--------------------- .nv.shared.reserved.0     --------------------------
	.section	.nv.shared.reserved.0,"aw",@nobits
	.weak		__nv_reservedSMEM_offset_0_alias
	.size		__nv_reservedSMEM_offset_0_alias, 0, 64
	.other		__nv_reservedSMEM_offset_0_alias,@"STO_CUDA_RESERVED_SHARED STV_DEFAULT"
__nv_reservedSMEM_offset_0_alias:
	.zero		0
	.zero		64


//--------------------- .nv.constant0._Z9mm_kernelPfS_S_jjj --------------------------
	.section	.nv.constant0._Z9mm_kernelPfS_S_jjj,"a",@progbits
	.sectionflags	@""
	.align	4
.nv.constant0._Z9mm_kernelPfS_S_jjj:
	.zero		932


//--------------------- SYMBOLS --------------------------

	.type		.nv.reservedSmem.offset0,@object
	.size		.nv.reservedSmem.offset0,0x4
